//
// Generated by NVIDIA NVVM Compiler
//
// Compiler Build ID: CL-36424714
// Cuda compilation tools, release 13.0, V13.0.88
// Based on NVVM 20.0.0
//

.version 9.0
.target sm_100
.address_size 64

	// .globl	saxpy2

.visible .entry saxpy2(
	.param .f32 saxpy2_param_0,
	.param .u64 .ptr .align 1 saxpy2_param_1,
	.param .u64 .ptr .align 1 saxpy2_param_2,
	.param .u64 .ptr .align 1 saxpy2_param_3,
	.param .u32 saxpy2_param_4
)
{
	.reg .pred 	%p<3>;
	.reg .b32 	%r<11>;
	.reg .b32 	%f<5>;
	.reg .b64 	%rd<11>;

	ld.param.f32 	%f1, [saxpy2_param_0];
	ld.param.u64 	%rd4, [saxpy2_param_1];
	ld.param.u64 	%rd5, [saxpy2_param_2];
	ld.param.u64 	%rd6, [saxpy2_param_3];
	ld.param.u32 	%r6, [saxpy2_param_4];
	mov.u32 	%r7, %ctaid.x;
	mov.u32 	%r1, %ntid.x;
	mov.u32 	%r8, %tid.x;
	mad.lo.s32 	%r10, %r7, %r1, %r8;
	setp.ge.u32 	%p1, %r10, %r6;
	@%p1 bra 	$L__BB0_3;
	mov.u32 	%r9, %nctaid.x;
	mul.lo.s32 	%r3, %r1, %r9;
	cvta.to.global.u64 	%rd1, %rd4;
	cvta.to.global.u64 	%rd2, %rd5;
	cvta.to.global.u64 	%rd3, %rd6;
$L__BB0_2:
	mul.wide.s32 	%rd7, %r10, 4;
	add.s64 	%rd8, %rd1, %rd7;
	ld.global.f32 	%f2, [%rd8];
	add.s64 	%rd9, %rd2, %rd7;
	ld.global.f32 	%f3, [%rd9];
	fma.rn.f32 	%f4, %f1, %f2, %f3;
	add.s64 	%rd10, %rd3, %rd7;
	st.global.f32 	[%rd10], %f4;
	add.s32 	%r10, %r10, %r3;
	setp.lt.u32 	%p2, %r10, %r6;
	@%p2 bra 	$L__BB0_2;
$L__BB0_3:
	ret;

}


// ===== COMPILED SASS (sm_100) =====

	.target	sm_100

	.elftype	@"ET_EXEC"


//--------------------- .note.nv.tkinfo           --------------------------
	.section	.note.nv.tkinfo,"",@"SHT_NOTE"
	.sectionflags	@"SHF_NOTE_NV_TKINFO"
	.tkinfo
        /*0018*/ 	.word	0x00000002
        /*0030*/ 	.string	""
        /*0030*/ 	.string	"ptxas"
        /*0030*/ 	.string	"Cuda compilation tools, release 13.0, V13.0.88"
        /*0030*/ 	.string	"Build cuda_13.0.r13.0/compiler.36424714_0"
        /*0030*/ 	.string	"-arch sm_100 -m 64 "



//--------------------- .note.nv.cuinfo           --------------------------
	.section	.note.nv.cuinfo,"",@"SHT_NOTE"
	.sectionflags	@"SHF_NOTE_NV_CUINFO"
        /*0018*/ 	.short	0x0002
        /*001a*/ 	.short	0x0064
        /*001c*/ 	.short	0x0082
	.zero		2


//--------------------- .nv.info                  --------------------------
	.section	.nv.info,"",@"SHT_CUDA_INFO"
	.align	4


	//----- nvinfo : EIATTR_REGCOUNT
	.align		4
        /*0000*/ 	.byte	0x04, 0x2f
        /*0002*/ 	.short	(.L_1 - .L_0)
	.align		4
.L_0:
        /*0004*/ 	.word	index@(saxpy2)
        /*0008*/ 	.word	0x00000014


	//----- nvinfo : EIATTR_FRAME_SIZE
	.align		4
.L_1:
        /*000c*/ 	.byte	0x04, 0x11
        /*000e*/ 	.short	(.L_3 - .L_2)
	.align		4
.L_2:
        /*0010*/ 	.word	index@(saxpy2)
        /*0014*/ 	.word	0x00000000


	//----- nvinfo : EIATTR_MIN_STACK_SIZE
	.align		4
.L_3:
        /*0018*/ 	.byte	0x04, 0x12
        /*001a*/ 	.short	(.L_5 - .L_4)
	.align		4
.L_4:
        /*001c*/ 	.word	index@(saxpy2)
        /*0020*/ 	.word	0x00000000
.L_5:


//--------------------- .nv.compat                --------------------------
	.section	.nv.compat,"",@"SHT_CUDA_COMPAT_INFO"
	.align	4
        /*0000*/ 	.byte	0x02, 0x09, 0x00, 0x00, 0x02, 0x02, 0x01, 0x00, 0x02, 0x05, 0x05, 0x00, 0x03, 0x07, 0x01, 0x01
        /*0010*/ 	.byte	0x02, 0x03, 0x00, 0x00, 0x02, 0x06, 0x01, 0x00, 0x04, 0x0b, 0x08, 0x00, 0x09, 0x00, 0x00, 0x00
        /*0020*/ 	.byte	0x00, 0x00, 0x00, 0x00


//--------------------- .nv.info.saxpy2           --------------------------
	.section	.nv.info.saxpy2,"",@"SHT_CUDA_INFO"
	.sectionflags	@""
	.align	4


	//----- nvinfo : EIATTR_CUDA_API_VERSION
	.align		4
        /*0000*/ 	.byte	0x04, 0x37
        /*0002*/ 	.short	(.L_7 - .L_6)
.L_6:
        /*0004*/ 	.word	0x00000082


	//----- nvinfo : EIATTR_KPARAM_INFO
	.align		4
.L_7:
        /*0008*/ 	.byte	0x04, 0x17
        /*000a*/ 	.short	(.L_9 - .L_8)
.L_8:
        /*000c*/ 	.word	0x00000000
        /*0010*/ 	.short	0x0004
        /*0012*/ 	.short	0x0020
        /*0014*/ 	.byte	0x00, 0xf0, 0x11, 0x00


	//----- nvinfo : EIATTR_KPARAM_INFO
	.align		4
.L_9:
        /*0018*/ 	.byte	0x04, 0x17
        /*001a*/ 	.short	(.L_11 - .L_10)
.L_10:
        /*001c*/ 	.word	0x00000000
        /*0020*/ 	.short	0x0003
        /*0022*/ 	.short	0x0018
        /*0024*/ 	.byte	0x00, 0xf5, 0x21, 0x00


	//----- nvinfo : EIATTR_KPARAM_INFO
	.align		4
.L_11:
        /*0028*/ 	.byte	0x04, 0x17
        /*002a*/ 	.short	(.L_13 - .L_12)
.L_12:
        /*002c*/ 	.word	0x00000000
        /*0030*/ 	.short	0x0002
        /*0032*/ 	.short	0x0010
        /*0034*/ 	.byte	0x00, 0xf5, 0x21, 0x00


	//----- nvinfo : EIATTR_KPARAM_INFO
	.align		4
.L_13:
        /*0038*/ 	.byte	0x04, 0x17
        /*003a*/ 	.short	(.L_15 - .L_14)
.L_14:
        /*003c*/ 	.word	0x00000000
        /*0040*/ 	.short	0x0001
        /*0042*/ 	.short	0x0008
        /*0044*/ 	.byte	0x00, 0xf5, 0x21, 0x00


	//----- nvinfo : EIATTR_KPARAM_INFO
	.align		4
.L_15:
        /*0048*/ 	.byte	0x04, 0x17
        /*004a*/ 	.short	(.L_17 - .L_16)
.L_16:
        /*004c*/ 	.word	0x00000000
        /*0050*/ 	.short	0x0000
        /*0052*/ 	.short	0x0000
        /*0054*/ 	.byte	0x00, 0xf0, 0x11, 0x00


	//----- nvinfo : EIATTR_SPARSE_MMA_MASK
	.align		4
.L_17:
        /*0058*/ 	.byte	0x03, 0x50
        /*005a*/ 	.short	0x0000


	//----- nvinfo : EIATTR_MAXREG_COUNT
	.align		4
        /*005c*/ 	.byte	0x03, 0x1b
        /*005e*/ 	.short	0x00ff


	//----- nvinfo : EIATTR_MERCURY_ISA_VERSION
	.align		4
        /*0060*/ 	.byte	0x03, 0x5f
        /*0062*/ 	.short	0x0101


	//----- nvinfo : EIATTR_VRC_CTA_INIT_COUNT
	.align		4
        /*0064*/ 	.byte	0x02, 0x4a
	.zero		1
	.zero		1


	//----- nvinfo : EIATTR_EXIT_INSTR_OFFSETS
	.align		4
        /*0068*/ 	.byte	0x04, 0x1c
        /*006a*/ 	.short	(.L_19 - .L_18)


	//   ....[0]....
.L_18:
        /*006c*/ 	.word	0x00000070


	//   ....[1]....
        /*0070*/ 	.word	0x00000190


	//----- nvinfo : EIATTR_CRS_STACK_SIZE
	.align		4
.L_19:
        /*0074*/ 	.byte	0x04, 0x1e
        /*0076*/ 	.short	(.L_21 - .L_20)
.L_20:
        /*0078*/ 	.word	0x00000000


	//----- nvinfo : EIATTR_CBANK_PARAM_SIZE
	.align		4
.L_21:
        /*007c*/ 	.byte	0x03, 0x19
        /*007e*/ 	.short	0x0024


	//----- nvinfo : EIATTR_PARAM_CBANK
	.align		4
        /*0080*/ 	.byte	0x04, 0x0a
        /*0082*/ 	.short	(.L_23 - .L_22)
	.align		4
.L_22:
        /*0084*/ 	.word	index@(.nv.constant0.saxpy2)
        /*0088*/ 	.short	0x0380
        /*008a*/ 	.short	0x0024


	//----- nvinfo : EIATTR_SW_WAR
	.align		4
.L_23:
        /*008c*/ 	.byte	0x04, 0x36
        /*008e*/ 	.short	(.L_25 - .L_24)
.L_24:
        /*0090*/ 	.word	0x00000008
.L_25:


//--------------------- .nv.callgraph             --------------------------
	.section	.nv.callgraph,"",@"SHT_CUDA_CALLGRAPH"
	.align	4
	.sectionentsize	8
	.align		4
        /*0000*/ 	.word	0x00000000
	.align		4
        /*0004*/ 	.word	0xffffffff
	.align		4
        /*0008*/ 	.word	0x00000000
	.align		4
        /*000c*/ 	.word	0xfffffffe
	.align		4
        /*0010*/ 	.word	0x00000000
	.align		4
        /*0014*/ 	.word	0xfffffffd
	.align		4
        /*0018*/ 	.word	0x00000000
	.align		4
        /*001c*/ 	.word	0xfffffffc


//--------------------- .text.saxpy2              --------------------------
	.section	.text.saxpy2,"ax",@progbits
	.align	128
        .global         saxpy2
        .type           saxpy2,@function
        .size           saxpy2,(.L_x_2 - saxpy2)
        .other          saxpy2,@"STO_CUDA_ENTRY STV_DEFAULT"
saxpy2:
.text.saxpy2:
[----:B------:R-:W-:Y:S01]  /*0000*/  LDC R1, c[0x0][0x37c] ;  /* 0x0000df00ff017b82 */ /* 0x000fe20000000800 */
[----:B------:R-:W0:Y:S07]  /*0010*/  S2R R0, SR_TID.X ;  /* 0x0000000000007919 */ /* 0x000e2e0000002100 */
[----:B------:R-:W0:Y:S01]  /*0020*/  S2UR UR4, SR_CTAID.X ;  /* 0x00000000000479c3 */ /* 0x000e220000002500 */
[----:B------:R-:W1:Y:S07]  /*0030*/  LDCU UR5, c[0x0][0x3a0] ;  /* 0x00007400ff0577ac */ /* 0x000e6e0008000800 */
[----:B------:R-:W0:Y:S02]  /*0040*/  LDC R15, c[0x0][0x360] ;  /* 0x0000d800ff0f7b82 */ /* 0x000e240000000800 */
[----:B0-----:R-:W-:-:S05]  /*0050*/  IMAD R0, R15, UR4, R0 ;  /* 0x000000040f007c24 */ /* 0x001fca000f8e0200 */
[----:B-1----:R-:W-:-:S13]  /*0060*/  ISETP.GE.U32.AND P0, PT, R0, UR5, PT ;  /* 0x0000000500007c0c */ /* 0x002fda000bf06070 */
[----:B------:R-:W-:Y:S05]  /*0070*/  @P0 EXIT ;  /* 0x000000000000094d */ /* 0x000fea0003800000 */
[----:B------:R-:W0:Y:S01]  /*0080*/  LDC.64 R8, c[0x0][0x388] ;  /* 0x0000e200ff087b82 */ /* 0x000e220000000a00 */
[----:B------:R-:W1:Y:S01]  /*0090*/  LDCU UR4, c[0x0][0x370] ;  /* 0x00006e00ff0477ac */ /* 0x000e620008000800 */
[----:B------:R-:W2:Y:S06]  /*00a0*/  LDCU.64 UR6, c[0x0][0x358] ;  /* 0x00006b00ff0677ac */ /* 0x000eac0008000a00 */
[----:B------:R-:W3:Y:S01]  /*00b0*/  LDC.64 R10, c[0x0][0x390] ;  /* 0x0000e400ff0a7b82 */ /* 0x000ee20000000a00 */
[----:B------:R-:W4:Y:S07]  /*00c0*/  LDCU UR8, c[0x0][0x380] ;  /* 0x00007000ff0877ac */ /* 0x000f2e0008000800 */
[----:B------:R-:W0:Y:S01]  /*00d0*/  LDC.64 R12, c[0x0][0x398] ;  /* 0x0000e600ff0c7b82 */ /* 0x000e220000000a00 */
[----:B-1----:R-:W-:-:S07]  /*00e0*/  IMAD R15, R15, UR4, RZ ;  /* 0x000000040f0f7c24 */ /* 0x002fce000f8e02ff */
.L_x_0:
[----:B0-----:R-:W-:-:S04]  /*00f0*/  IMAD.WIDE R2, R0, 0x4, R8 ;  /* 0x0000000400027825 */ /* 0x001fc800078e0208 */
[C---:B---3--:R-:W-:Y:S02]  /*0100*/  IMAD.WIDE R4, R0.reuse, 0x4, R10 ;  /* 0x0000000400047825 */ /* 0x048fe400078e020a */
[----:B--2---:R-:W4:Y:S04]  /*0110*/  LDG.E R2, desc[UR6][R2.64] ;  /* 0x0000000602027981 */ /* 0x004f28000c1e1900 */
[----:B------:R-:W4:Y:S01]  /*0120*/  LDG.E R5, desc[UR6][R4.64] ;  /* 0x0000000604057981 */ /* 0x000f22000c1e1900 */
[----:B-1----:R-:W-:Y:S01]  /*0130*/  IMAD.WIDE R6, R0, 0x4, R12 ;  /* 0x0000000400067825 */ /* 0x002fe200078e020c */
[----:B------:R-:W-:-:S04]  /*0140*/  IADD3 R0, PT, PT, R15, R0, RZ ;  /* 0x000000000f007210 */ /* 0x000fc80007ffe0ff */
[----:B------:R-:W-:Y:S01]  /*0150*/  ISETP.GE.U32.AND P0, PT, R0, UR5, PT ;  /* 0x0000000500007c0c */ /* 0x000fe2000bf06070 */
[----:B----4-:R-:W-:-:S05]  /*0160*/  FFMA R17, R2, UR8, R5 ;  /* 0x0000000802117c23 */ /* 0x010fca0008000005 */
[----:B------:R1:W-:Y:S07]  /*0170*/  STG.E desc[UR6][R6.64], R17 ;  /* 0x0000001106007986 */ /* 0x0003ee000c101906 */
[----:B------:R-:W-:Y:S05]  /*0180*/  @!P0 BRA `(.L_x_0) ;  /* 0xfffffffc00d88947 */ /* 0x000fea000383ffff */
[----:B------:R-:W-:Y:S05]  /*0190*/  EXIT ;  /* 0x000000000000794d */ /* 0x000fea0003800000 */
.L_x_1:
[----:B------:R-:W-:-:S00]  /*01a0*/  BRA `(.L_x_1) ;  /* 0xfffffffc00fc7947 */ /* 0x000fc0000383ffff */
[----:B------:R-:W-:-:S00]  /*01b0*/  NOP ;  /* 0x0000000000007918 */ /* 0x000fc00000000000 */
        /* <DEDUP_REMOVED lines=12> */
.L_x_2:


//--------------------- .nv.shared.reserved.0     --------------------------
	.section	.nv.shared.reserved.0,"aw",@nobits
	.weak		__nv_reservedSMEM_offset_0_alias
	.size		__nv_reservedSMEM_offset_0_alias, 0, 64
	.other		__nv_reservedSMEM_offset_0_alias,@"STO_CUDA_RESERVED_SHARED STV_DEFAULT"
__nv_reservedSMEM_offset_0_alias:
	.zero		0
	.zero		64


//--------------------- .nv.constant0.saxpy2      --------------------------
	.section	.nv.constant0.saxpy2,"a",@progbits
	.sectionflags	@""
	.align	4
.nv.constant0.saxpy2:
	.zero		932


//--------------------- SYMBOLS --------------------------

	.type		.nv.reservedSmem.offset0,@object
	.size		.nv.reservedSmem.offset0,0x4
